//
// Generated by NVIDIA NVVM Compiler
//
// Compiler Build ID: CL-36424714
// Cuda compilation tools, release 13.0, V13.0.88
// Based on NVVM 20.0.0
//

.version 9.0
.target sm_100
.address_size 64

	// .globl	_Z25sparse_matmul_kernel_bf16PKfPKiS0_S2_PfPiiiiii

.visible .entry _Z25sparse_matmul_kernel_bf16PKfPKiS0_S2_PfPiiiiii(
	.param .u64 .ptr .align 1 _Z25sparse_matmul_kernel_bf16PKfPKiS0_S2_PfPiiiiii_param_0,
	.param .u64 .ptr .align 1 _Z25sparse_matmul_kernel_bf16PKfPKiS0_S2_PfPiiiiii_param_1,
	.param .u64 .ptr .align 1 _Z25sparse_matmul_kernel_bf16PKfPKiS0_S2_PfPiiiiii_param_2,
	.param .u64 .ptr .align 1 _Z25sparse_matmul_kernel_bf16PKfPKiS0_S2_PfPiiiiii_param_3,
	.param .u64 .ptr .align 1 _Z25sparse_matmul_kernel_bf16PKfPKiS0_S2_PfPiiiiii_param_4,
	.param .u64 .ptr .align 1 _Z25sparse_matmul_kernel_bf16PKfPKiS0_S2_PfPiiiiii_param_5,
	.param .u32 _Z25sparse_matmul_kernel_bf16PKfPKiS0_S2_PfPiiiiii_param_6,
	.param .u32 _Z25sparse_matmul_kernel_bf16PKfPKiS0_S2_PfPiiiiii_param_7,
	.param .u32 _Z25sparse_matmul_kernel_bf16PKfPKiS0_S2_PfPiiiiii_param_8,
	.param .u32 _Z25sparse_matmul_kernel_bf16PKfPKiS0_S2_PfPiiiiii_param_9,
	.param .u32 _Z25sparse_matmul_kernel_bf16PKfPKiS0_S2_PfPiiiiii_param_10
)
{
	.reg .pred 	%p<18>;
	.reg .b16 	%rs<43>;
	.reg .b32 	%r<87>;
	.reg .b32 	%f<36>;
	.reg .b64 	%rd<62>;

	ld.param.u64 	%rd18, [_Z25sparse_matmul_kernel_bf16PKfPKiS0_S2_PfPiiiiii_param_1];
	ld.param.u64 	%rd19, [_Z25sparse_matmul_kernel_bf16PKfPKiS0_S2_PfPiiiiii_param_2];
	ld.param.u64 	%rd20, [_Z25sparse_matmul_kernel_bf16PKfPKiS0_S2_PfPiiiiii_param_3];
	ld.param.u64 	%rd21, [_Z25sparse_matmul_kernel_bf16PKfPKiS0_S2_PfPiiiiii_param_4];
	ld.param.u64 	%rd22, [_Z25sparse_matmul_kernel_bf16PKfPKiS0_S2_PfPiiiiii_param_5];
	ld.param.u32 	%r36, [_Z25sparse_matmul_kernel_bf16PKfPKiS0_S2_PfPiiiiii_param_6];
	ld.param.u32 	%r34, [_Z25sparse_matmul_kernel_bf16PKfPKiS0_S2_PfPiiiiii_param_9];
	ld.param.u32 	%r35, [_Z25sparse_matmul_kernel_bf16PKfPKiS0_S2_PfPiiiiii_param_10];
	cvta.to.global.u64 	%rd1, %rd22;
	cvta.to.global.u64 	%rd2, %rd21;
	cvta.to.global.u64 	%rd3, %rd19;
	cvta.to.global.u64 	%rd4, %rd20;
	mov.u32 	%r37, %ctaid.x;
	mov.u32 	%r38, %ntid.x;
	mov.u32 	%r39, %tid.x;
	mad.lo.s32 	%r1, %r37, %r38, %r39;
	setp.ge.s32 	%p1, %r1, %r36;
	min.s32 	%r40, %r34, %r35;
	setp.lt.s32 	%p2, %r40, 1;
	or.pred  	%p3, %p2, %p1;
	@%p3 bra 	$L__BB0_25;
	and.b32  	%r2, %r35, 3;
	and.b32  	%r3, %r35, 2147483644;
	and.b32  	%r4, %r35, 1;
	neg.s32 	%r5, %r3;
	cvta.to.global.u64 	%rd5, %rd18;
	mov.b32 	%r70, 0;
	mov.u32 	%r74, %r70;
$L__BB0_2:
	shl.b32 	%r42, %r70, 1;
	mul.wide.u32 	%rd23, %r42, 4;
	add.s64 	%rd6, %rd5, %rd23;
	ld.global.u32 	%r43, [%rd6];
	setp.ne.s32 	%p4, %r43, %r1;
	@%p4 bra 	$L__BB0_24;
	ld.param.u64 	%rd59, [_Z25sparse_matmul_kernel_bf16PKfPKiS0_S2_PfPiiiiii_param_0];
	setp.lt.u32 	%p5, %r35, 4;
	ld.global.u32 	%r8, [%rd6+4];
	cvta.to.global.u64 	%rd24, %rd59;
	mul.wide.u32 	%rd25, %r70, 4;
	add.s64 	%rd7, %rd24, %rd25;
	mov.b32 	%r85, 0;
	@%p5 bra 	$L__BB0_14;
	add.s64 	%rd61, %rd4, 16;
	add.s64 	%rd60, %rd3, 8;
	mov.u32 	%r72, %r5;
$L__BB0_5:
	.pragma "nounroll";
	ld.global.u32 	%r46, [%rd61+-12];
	setp.ne.s32 	%p6, %r46, %r8;
	@%p6 bra 	$L__BB0_7;
	ld.global.f32 	%f1, [%rd7];
	// begin inline asm
	{  cvt.rn.bf16.f32 %rs1, %f1;}

	// end inline asm
	ld.global.f32 	%f2, [%rd60+-8];
	// begin inline asm
	{  cvt.rn.bf16.f32 %rs2, %f2;}

	// end inline asm
	// begin inline asm
	{ mul.bf16 %rs3,%rs1,%rs2; }

	// end inline asm
	// begin inline asm
	{ cvt.f32.bf16 %f3, %rs3;}

	// end inline asm
	mul.wide.s32 	%rd26, %r74, 4;
	add.s64 	%rd27, %rd2, %rd26;
	ld.global.f32 	%f4, [%rd27];
	add.f32 	%f5, %f3, %f4;
	st.global.f32 	[%rd27], %f5;
	shl.b32 	%r47, %r74, 1;
	mul.wide.s32 	%rd28, %r47, 4;
	add.s64 	%rd29, %rd1, %rd28;
	st.global.u32 	[%rd29], %r1;
	ld.global.u32 	%r48, [%rd61+-16];
	st.global.u32 	[%rd29+4], %r48;
	add.s32 	%r74, %r74, 1;
$L__BB0_7:
	ld.global.u32 	%r49, [%rd61+-4];
	setp.ne.s32 	%p7, %r49, %r8;
	@%p7 bra 	$L__BB0_9;
	ld.global.f32 	%f6, [%rd7];
	// begin inline asm
	{  cvt.rn.bf16.f32 %rs7, %f6;}

	// end inline asm
	ld.global.f32 	%f7, [%rd60+-4];
	// begin inline asm
	{  cvt.rn.bf16.f32 %rs8, %f7;}

	// end inline asm
	// begin inline asm
	{ mul.bf16 %rs9,%rs7,%rs8; }

	// end inline asm
	// begin inline asm
	{ cvt.f32.bf16 %f8, %rs9;}

	// end inline asm
	mul.wide.s32 	%rd30, %r74, 4;
	add.s64 	%rd31, %rd2, %rd30;
	ld.global.f32 	%f9, [%rd31];
	add.f32 	%f10, %f8, %f9;
	st.global.f32 	[%rd31], %f10;
	shl.b32 	%r50, %r74, 1;
	mul.wide.s32 	%rd32, %r50, 4;
	add.s64 	%rd33, %rd1, %rd32;
	st.global.u32 	[%rd33], %r1;
	ld.global.u32 	%r51, [%rd61+-8];
	st.global.u32 	[%rd33+4], %r51;
	add.s32 	%r74, %r74, 1;
$L__BB0_9:
	ld.global.u32 	%r52, [%rd61+4];
	setp.ne.s32 	%p8, %r52, %r8;
	@%p8 bra 	$L__BB0_11;
	ld.global.f32 	%f11, [%rd7];
	// begin inline asm
	{  cvt.rn.bf16.f32 %rs13, %f11;}

	// end inline asm
	ld.global.f32 	%f12, [%rd60];
	// begin inline asm
	{  cvt.rn.bf16.f32 %rs14, %f12;}

	// end inline asm
	// begin inline asm
	{ mul.bf16 %rs15,%rs13,%rs14; }

	// end inline asm
	// begin inline asm
	{ cvt.f32.bf16 %f13, %rs15;}

	// end inline asm
	mul.wide.s32 	%rd34, %r74, 4;
	add.s64 	%rd35, %rd2, %rd34;
	ld.global.f32 	%f14, [%rd35];
	add.f32 	%f15, %f13, %f14;
	st.global.f32 	[%rd35], %f15;
	shl.b32 	%r53, %r74, 1;
	mul.wide.s32 	%rd36, %r53, 4;
	add.s64 	%rd37, %rd1, %rd36;
	st.global.u32 	[%rd37], %r1;
	ld.global.u32 	%r54, [%rd61];
	st.global.u32 	[%rd37+4], %r54;
	add.s32 	%r74, %r74, 1;
$L__BB0_11:
	ld.global.u32 	%r55, [%rd61+12];
	setp.ne.s32 	%p9, %r55, %r8;
	@%p9 bra 	$L__BB0_13;
	ld.global.f32 	%f16, [%rd7];
	// begin inline asm
	{  cvt.rn.bf16.f32 %rs19, %f16;}

	// end inline asm
	ld.global.f32 	%f17, [%rd60+4];
	// begin inline asm
	{  cvt.rn.bf16.f32 %rs20, %f17;}

	// end inline asm
	// begin inline asm
	{ mul.bf16 %rs21,%rs19,%rs20; }

	// end inline asm
	// begin inline asm
	{ cvt.f32.bf16 %f18, %rs21;}

	// end inline asm
	mul.wide.s32 	%rd38, %r74, 4;
	add.s64 	%rd39, %rd2, %rd38;
	ld.global.f32 	%f19, [%rd39];
	add.f32 	%f20, %f18, %f19;
	st.global.f32 	[%rd39], %f20;
	shl.b32 	%r56, %r74, 1;
	mul.wide.s32 	%rd40, %r56, 4;
	add.s64 	%rd41, %rd1, %rd40;
	st.global.u32 	[%rd41], %r1;
	ld.global.u32 	%r57, [%rd61+8];
	st.global.u32 	[%rd41+4], %r57;
	add.s32 	%r74, %r74, 1;
$L__BB0_13:
	add.s32 	%r72, %r72, 4;
	add.s64 	%rd61, %rd61, 32;
	add.s64 	%rd60, %rd60, 16;
	setp.eq.s32 	%p10, %r72, 0;
	mov.u32 	%r85, %r3;
	@%p10 bra 	$L__BB0_14;
	bra.uni 	$L__BB0_5;
$L__BB0_14:
	setp.eq.s32 	%p11, %r2, 0;
	@%p11 bra 	$L__BB0_24;
	setp.eq.s32 	%p12, %r2, 1;
	@%p12 bra 	$L__BB0_21;
	shl.b32 	%r59, %r85, 1;
	mul.wide.u32 	%rd42, %r59, 4;
	add.s64 	%rd14, %rd4, %rd42;
	ld.global.u32 	%r60, [%rd14+4];
	setp.ne.s32 	%p13, %r60, %r8;
	mul.wide.u32 	%rd43, %r85, 4;
	add.s64 	%rd15, %rd3, %rd43;
	@%p13 bra 	$L__BB0_18;
	ld.global.f32 	%f21, [%rd7];
	// begin inline asm
	{  cvt.rn.bf16.f32 %rs25, %f21;}

	// end inline asm
	ld.global.f32 	%f22, [%rd15];
	// begin inline asm
	{  cvt.rn.bf16.f32 %rs26, %f22;}

	// end inline asm
	// begin inline asm
	{ mul.bf16 %rs27,%rs25,%rs26; }

	// end inline asm
	// begin inline asm
	{ cvt.f32.bf16 %f23, %rs27;}

	// end inline asm
	mul.wide.s32 	%rd44, %r74, 4;
	add.s64 	%rd45, %rd2, %rd44;
	ld.global.f32 	%f24, [%rd45];
	add.f32 	%f25, %f23, %f24;
	st.global.f32 	[%rd45], %f25;
	shl.b32 	%r61, %r74, 1;
	mul.wide.s32 	%rd46, %r61, 4;
	add.s64 	%rd47, %rd1, %rd46;
	st.global.u32 	[%rd47], %r1;
	ld.global.u32 	%r62, [%rd14];
	st.global.u32 	[%rd47+4], %r62;
	add.s32 	%r74, %r74, 1;
$L__BB0_18:
	ld.global.u32 	%r63, [%rd14+12];
	setp.ne.s32 	%p14, %r63, %r8;
	@%p14 bra 	$L__BB0_20;
	ld.global.f32 	%f26, [%rd7];
	// begin inline asm
	{  cvt.rn.bf16.f32 %rs31, %f26;}

	// end inline asm
	ld.global.f32 	%f27, [%rd15+4];
	// begin inline asm
	{  cvt.rn.bf16.f32 %rs32, %f27;}

	// end inline asm
	// begin inline asm
	{ mul.bf16 %rs33,%rs31,%rs32; }

	// end inline asm
	// begin inline asm
	{ cvt.f32.bf16 %f28, %rs33;}

	// end inline asm
	mul.wide.s32 	%rd48, %r74, 4;
	add.s64 	%rd49, %rd2, %rd48;
	ld.global.f32 	%f29, [%rd49];
	add.f32 	%f30, %f28, %f29;
	st.global.f32 	[%rd49], %f30;
	shl.b32 	%r64, %r74, 1;
	mul.wide.s32 	%rd50, %r64, 4;
	add.s64 	%rd51, %rd1, %rd50;
	st.global.u32 	[%rd51], %r1;
	ld.global.u32 	%r65, [%rd14+8];
	st.global.u32 	[%rd51+4], %r65;
	add.s32 	%r74, %r74, 1;
$L__BB0_20:
	add.s32 	%r85, %r85, 2;
$L__BB0_21:
	setp.eq.s32 	%p15, %r4, 0;
	@%p15 bra 	$L__BB0_24;
	shl.b32 	%r66, %r85, 1;
	mul.wide.u32 	%rd52, %r66, 4;
	add.s64 	%rd16, %rd4, %rd52;
	ld.global.u32 	%r67, [%rd16+4];
	setp.ne.s32 	%p16, %r67, %r8;
	@%p16 bra 	$L__BB0_24;
	ld.global.f32 	%f31, [%rd7];
	// begin inline asm
	{  cvt.rn.bf16.f32 %rs37, %f31;}

	// end inline asm
	mul.wide.u32 	%rd53, %r85, 4;
	add.s64 	%rd54, %rd3, %rd53;
	ld.global.f32 	%f32, [%rd54];
	// begin inline asm
	{  cvt.rn.bf16.f32 %rs38, %f32;}

	// end inline asm
	// begin inline asm
	{ mul.bf16 %rs39,%rs37,%rs38; }

	// end inline asm
	// begin inline asm
	{ cvt.f32.bf16 %f33, %rs39;}

	// end inline asm
	mul.wide.s32 	%rd55, %r74, 4;
	add.s64 	%rd56, %rd2, %rd55;
	ld.global.f32 	%f34, [%rd56];
	add.f32 	%f35, %f33, %f34;
	st.global.f32 	[%rd56], %f35;
	shl.b32 	%r68, %r74, 1;
	mul.wide.s32 	%rd57, %r68, 4;
	add.s64 	%rd58, %rd1, %rd57;
	st.global.u32 	[%rd58], %r1;
	ld.global.u32 	%r69, [%rd16];
	st.global.u32 	[%rd58+4], %r69;
	add.s32 	%r74, %r74, 1;
$L__BB0_24:
	add.s32 	%r70, %r70, 1;
	setp.eq.s32 	%p17, %r70, %r34;
	@%p17 bra 	$L__BB0_25;
	bra.uni 	$L__BB0_2;
$L__BB0_25:
	ret;

}


// ===== COMPILED SASS (sm_100) =====

	.target	sm_100

	.elftype	@"ET_EXEC"


//--------------------- .note.nv.tkinfo           --------------------------
	.section	.note.nv.tkinfo,"",@"SHT_NOTE"
	.sectionflags	@"SHF_NOTE_NV_TKINFO"
	.tkinfo
        /*0018*/ 	.word	0x00000002
        /*0030*/ 	.string	""
        /*0030*/ 	.string	"ptxas"
        /*0030*/ 	.string	"Cuda compilation tools, release 13.0, V13.0.88"
        /*0030*/ 	.string	"Build cuda_13.0.r13.0/compiler.36424714_0"
        /*0030*/ 	.string	"-arch sm_100 -m 64 "



//--------------------- .note.nv.cuinfo           --------------------------
	.section	.note.nv.cuinfo,"",@"SHT_NOTE"
	.sectionflags	@"SHF_NOTE_NV_CUINFO"
        /*0018*/ 	.short	0x0002
        /*001a*/ 	.short	0x0064
        /*001c*/ 	.short	0x0082
	.zero		2


//--------------------- .nv.info                  --------------------------
	.section	.nv.info,"",@"SHT_CUDA_INFO"
	.align	4


	//----- nvinfo : EIATTR_REGCOUNT
	.align		4
        /*0000*/ 	.byte	0x04, 0x2f
        /*0002*/ 	.short	(.L_1 - .L_0)
	.align		4
.L_0:
        /*0004*/ 	.word	index@(_Z25sparse_matmul_kernel_bf16PKfPKiS0_S2_PfPiiiiii)
        /*0008*/ 	.word	0x0000001c


	//----- nvinfo : EIATTR_FRAME_SIZE
	.align		4
.L_1:
        /*000c*/ 	.byte	0x04, 0x11
        /*000e*/ 	.short	(.L_3 - .L_2)
	.align		4
.L_2:
        /*0010*/ 	.word	index@(_Z25sparse_matmul_kernel_bf16PKfPKiS0_S2_PfPiiiiii)
        /*0014*/ 	.word	0x00000000


	//----- nvinfo : EIATTR_MIN_STACK_SIZE
	.align		4
.L_3:
        /*0018*/ 	.byte	0x04, 0x12
        /*001a*/ 	.short	(.L_5 - .L_4)
	.align		4
.L_4:
        /*001c*/ 	.word	index@(_Z25sparse_matmul_kernel_bf16PKfPKiS0_S2_PfPiiiiii)
        /*0020*/ 	.word	0x00000000
.L_5:


//--------------------- .nv.compat                --------------------------
	.section	.nv.compat,"",@"SHT_CUDA_COMPAT_INFO"
	.align	4
        /*0000*/ 	.byte	0x02, 0x09, 0x00, 0x00, 0x02, 0x02, 0x01, 0x00, 0x02, 0x05, 0x05, 0x00, 0x03, 0x07, 0x01, 0x01
        /*0010*/ 	.byte	0x02, 0x03, 0x00, 0x00, 0x02, 0x06, 0x01, 0x00, 0x04, 0x0b, 0x08, 0x00, 0x09, 0x00, 0x00, 0x00
        /*0020*/ 	.byte	0x00, 0x00, 0x00, 0x00


//--------------------- .nv.info._Z25sparse_matmul_kernel_bf16PKfPKiS0_S2_PfPiiiiii --------------------------
	.section	.nv.info._Z25sparse_matmul_kernel_bf16PKfPKiS0_S2_PfPiiiiii,"",@"SHT_CUDA_INFO"
	.sectionflags	@""
	.align	4


	//----- nvinfo : EIATTR_CUDA_API_VERSION
	.align		4
        /*0000*/ 	.byte	0x04, 0x37
        /*0002*/ 	.short	(.L_7 - .L_6)
.L_6:
        /*0004*/ 	.word	0x00000082


	//----- nvinfo : EIATTR_KPARAM_INFO
	.align		4
.L_7:
        /*0008*/ 	.byte	0x04, 0x17
        /*000a*/ 	.short	(.L_9 - .L_8)
.L_8:
        /*000c*/ 	.word	0x00000000
        /*0010*/ 	.short	0x000a
        /*0012*/ 	.short	0x0040
        /*0014*/ 	.byte	0x00, 0xf0, 0x11, 0x00


	//----- nvinfo : EIATTR_KPARAM_INFO
	.align		4
.L_9:
        /*0018*/ 	.byte	0x04, 0x17
        /*001a*/ 	.short	(.L_11 - .L_10)
.L_10:
        /*001c*/ 	.word	0x00000000
        /*0020*/ 	.short	0x0009
        /*0022*/ 	.short	0x003c
        /*0024*/ 	.byte	0x00, 0xf0, 0x11, 0x00


	//----- nvinfo : EIATTR_KPARAM_INFO
	.align		4
.L_11:
        /*0028*/ 	.byte	0x04, 0x17
        /*002a*/ 	.short	(.L_13 - .L_12)
.L_12:
        /*002c*/ 	.word	0x00000000
        /*0030*/ 	.short	0x0008
        /*0032*/ 	.short	0x0038
        /*0034*/ 	.byte	0x00, 0xf0, 0x11, 0x00


	//----- nvinfo : EIATTR_KPARAM_INFO
	.align		4
.L_13:
        /*0038*/ 	.byte	0x04, 0x17
        /*003a*/ 	.short	(.L_15 - .L_14)
.L_14:
        /*003c*/ 	.word	0x00000000
        /*0040*/ 	.short	0x0007
        /*0042*/ 	.short	0x0034
        /*0044*/ 	.byte	0x00, 0xf0, 0x11, 0x00


	//----- nvinfo : EIATTR_KPARAM_INFO
	.align		4
.L_15:
        /*0048*/ 	.byte	0x04, 0x17
        /*004a*/ 	.short	(.L_17 - .L_16)
.L_16:
        /*004c*/ 	.word	0x00000000
        /*0050*/ 	.short	0x0006
        /*0052*/ 	.short	0x0030
        /*0054*/ 	.byte	0x00, 0xf0, 0x11, 0x00


	//----- nvinfo : EIATTR_KPARAM_INFO
	.align		4
.L_17:
        /*0058*/ 	.byte	0x04, 0x17
        /*005a*/ 	.short	(.L_19 - .L_18)
.L_18:
        /*005c*/ 	.word	0x00000000
        /*0060*/ 	.short	0x0005
        /*0062*/ 	.short	0x0028
        /*0064*/ 	.byte	0x00, 0xf5, 0x21, 0x00


	//----- nvinfo : EIATTR_KPARAM_INFO
	.align		4
.L_19:
        /*0068*/ 	.byte	0x04, 0x17
        /*006a*/ 	.short	(.L_21 - .L_20)
.L_20:
        /*006c*/ 	.word	0x00000000
        /*0070*/ 	.short	0x0004
        /*0072*/ 	.short	0x0020
        /*0074*/ 	.byte	0x00, 0xf5, 0x21, 0x00


	//----- nvinfo : EIATTR_KPARAM_INFO
	.align		4
.L_21:
        /*0078*/ 	.byte	0x04, 0x17
        /*007a*/ 	.short	(.L_23 - .L_22)
.L_22:
        /*007c*/ 	.word	0x00000000
        /*0080*/ 	.short	0x0003
        /*0082*/ 	.short	0x0018
        /*0084*/ 	.byte	0x00, 0xf5, 0x21, 0x00


	//----- nvinfo : EIATTR_KPARAM_INFO
	.align		4
.L_23:
        /*0088*/ 	.byte	0x04, 0x17
        /*008a*/ 	.short	(.L_25 - .L_24)
.L_24:
        /*008c*/ 	.word	0x00000000
        /*0090*/ 	.short	0x0002
        /*0092*/ 	.short	0x0010
        /*0094*/ 	.byte	0x00, 0xf5, 0x21, 0x00


	//----- nvinfo : EIATTR_KPARAM_INFO
	.align		4
.L_25:
        /*0098*/ 	.byte	0x04, 0x17
        /*009a*/ 	.short	(.L_27 - .L_26)
.L_26:
        /*009c*/ 	.word	0x00000000
        /*00a0*/ 	.short	0x0001
        /*00a2*/ 	.short	0x0008
        /*00a4*/ 	.byte	0x00, 0xf5, 0x21, 0x00


	//----- nvinfo : EIATTR_KPARAM_INFO
	.align		4
.L_27:
        /*00a8*/ 	.byte	0x04, 0x17
        /*00aa*/ 	.short	(.L_29 - .L_28)
.L_28:
        /*00ac*/ 	.word	0x00000000
        /*00b0*/ 	.short	0x0000
        /*00b2*/ 	.short	0x0000
        /*00b4*/ 	.byte	0x00, 0xf5, 0x21, 0x00


	//----- nvinfo : EIATTR_SPARSE_MMA_MASK
	.align		4
.L_29:
        /*00b8*/ 	.byte	0x03, 0x50
        /*00ba*/ 	.short	0x0000


	//----- nvinfo : EIATTR_MAXREG_COUNT
	.align		4
        /*00bc*/ 	.byte	0x03, 0x1b
        /*00be*/ 	.short	0x00ff


	//----- nvinfo : EIATTR_MERCURY_ISA_VERSION
	.align		4
        /*00c0*/ 	.byte	0x03, 0x5f
        /*00c2*/ 	.short	0x0101


	//----- nvinfo : EIATTR_VRC_CTA_INIT_COUNT
	.align		4
        /*00c4*/ 	.byte	0x02, 0x4a
	.zero		1
	.zero		1


	//----- nvinfo : EIATTR_EXIT_INSTR_OFFSETS
	.align		4
        /*00c8*/ 	.byte	0x04, 0x1c
        /*00ca*/ 	.short	(.L_31 - .L_30)


	//   ....[0]....
.L_30:
        /*00cc*/ 	.word	0x000000b0


	//   ....[1]....
        /*00d0*/ 	.word	0x00001340


	//----- nvinfo : EIATTR_CRS_STACK_SIZE
	.align		4
.L_31:
        /*00d4*/ 	.byte	0x04, 0x1e
        /*00d6*/ 	.short	(.L_33 - .L_32)
.L_32:
        /*00d8*/ 	.word	0x00000000


	//----- nvinfo : EIATTR_CBANK_PARAM_SIZE
	.align		4
.L_33:
        /*00dc*/ 	.byte	0x03, 0x19
        /*00de*/ 	.short	0x0044


	//----- nvinfo : EIATTR_PARAM_CBANK
	.align		4
        /*00e0*/ 	.byte	0x04, 0x0a
        /*00e2*/ 	.short	(.L_35 - .L_34)
	.align		4
.L_34:
        /*00e4*/ 	.word	index@(.nv.constant0._Z25sparse_matmul_kernel_bf16PKfPKiS0_S2_PfPiiiiii)
        /*00e8*/ 	.short	0x0380
        /*00ea*/ 	.short	0x0044


	//----- nvinfo : EIATTR_SW_WAR
	.align		4
.L_35:
        /*00ec*/ 	.byte	0x04, 0x36
        /*00ee*/ 	.short	(.L_37 - .L_36)
.L_36:
        /*00f0*/ 	.word	0x00000008
.L_37:


//--------------------- .nv.callgraph             --------------------------
	.section	.nv.callgraph,"",@"SHT_CUDA_CALLGRAPH"
	.align	4
	.sectionentsize	8
	.align		4
        /*0000*/ 	.word	0x00000000
	.align		4
        /*0004*/ 	.word	0xffffffff
	.align		4
        /*0008*/ 	.word	0x00000000
	.align		4
        /*000c*/ 	.word	0xfffffffe
	.align		4
        /*0010*/ 	.word	0x00000000
	.align		4
        /*0014*/ 	.word	0xfffffffd
	.align		4
        /*0018*/ 	.word	0x00000000
	.align		4
        /*001c*/ 	.word	0xfffffffc


//--------------------- .text._Z25sparse_matmul_kernel_bf16PKfPKiS0_S2_PfPiiiiii --------------------------
	.section	.text._Z25sparse_matmul_kernel_bf16PKfPKiS0_S2_PfPiiiiii,"ax",@progbits
	.align	128
        .global         _Z25sparse_matmul_kernel_bf16PKfPKiS0_S2_PfPiiiiii
        .type           _Z25sparse_matmul_kernel_bf16PKfPKiS0_S2_PfPiiiiii,@function
        .size           _Z25sparse_matmul_kernel_bf16PKfPKiS0_S2_PfPiiiiii,(.L_x_7 - _Z25sparse_matmul_kernel_bf16PKfPKiS0_S2_PfPiiiiii)
        .other          _Z25sparse_matmul_kernel_bf16PKfPKiS0_S2_PfPiiiiii,@"STO_CUDA_ENTRY STV_DEFAULT"
_Z25sparse_matmul_kernel_bf16PKfPKiS0_S2_PfPiiiiii:
.text._Z25sparse_matmul_kernel_bf16PKfPKiS0_S2_PfPiiiiii:
[----:B------:R-:W-:Y:S01]  /*0000*/  LDC R1, c[0x0][0x37c] ;  /* 0x0000df00ff017b82 */ /* 0x000fe20000000800 */
[----:B------:R-:W0:Y:S07]  /*0010*/  S2R R3, SR_TID.X ;  /* 0x0000000000037919 */ /* 0x000e2e0000002100 */
[----:B------:R-:W0:Y:S01]  /*0020*/  S2UR UR4, SR_CTAID.X ;  /* 0x00000000000479c3 */ /* 0x000e220000002500 */
[----:B------:R-:W1:Y:S01]  /*0030*/  LDCU UR6, c[0x0][0x3bc] ;  /* 0x00007780ff0677ac */ /* 0x000e620008000800 */
[----:B------:R-:W2:Y:S06]  /*0040*/  LDCU UR5, c[0x0][0x3b0] ;  /* 0x00007600ff0577ac */ /* 0x000eac0008000800 */
[----:B------:R-:W0:Y:S08]  /*0050*/  LDC R0, c[0x0][0x360] ;  /* 0x0000d800ff007b82 */ /* 0x000e300000000800 */
[----:B------:R-:W1:Y:S01]  /*0060*/  LDC R4, c[0x0][0x3c0] ;  /* 0x0000f000ff047b82 */ /* 0x000e620000000800 */
[----:B0-----:R-:W-:-:S05]  /*0070*/  IMAD R0, R0, UR4, R3 ;  /* 0x0000000400007c24 */ /* 0x001fca000f8e0203 */
[----:B--2---:R-:W-:Y:S02]  /*0080*/  ISETP.GE.AND P0, PT, R0, UR5, PT ;  /* 0x0000000500007c0c */ /* 0x004fe4000bf06270 */
[----:B-1----:R-:W-:-:S04]  /*0090*/  VIMNMX R2, PT, PT, R4, UR6, PT ;  /* 0x0000000604027c48 */ /* 0x002fc8000bfe0100 */
[----:B------:R-:W-:-:S13]  /*00a0*/  ISETP.LT.OR P0, PT, R2, 0x1, P0 ;  /* 0x000000010200780c */ /* 0x000fda0000701670 */
[----:B------:R-:W-:Y:S05]  /*00b0*/  @P0 EXIT ;  /* 0x000000000000094d */ /* 0x000fea0003800000 */
[----:B------:R-:W-:Y:S01]  /*00c0*/  HFMA2 R5, -RZ, RZ, 0, 0 ;  /* 0x00000000ff057431 */ /* 0x000fe200000001ff */
[C---:B------:R-:W-:Y:S01]  /*00d0*/  LOP3.LUT R16, R4.reuse, 0x3, RZ, 0xc0, !PT ;  /* 0x0000000304107812 */ /* 0x040fe200078ec0ff */
[----:B------:R-:W-:Y:S01]  /*00e0*/  IMAD.MOV.U32 R6, RZ, RZ, RZ ;  /* 0x000000ffff067224 */ /* 0x000fe200078e00ff */
[----:B------:R-:W-:Y:S01]  /*00f0*/  LOP3.LUT R4, R4, 0x7ffffffc, RZ, 0xc0, !PT ;  /* 0x7ffffffc04047812 */ /* 0x000fe200078ec0ff */
[----:B------:R-:W0:Y:S06]  /*0100*/  LDCU.64 UR8, c[0x0][0x358] ;  /* 0x00006b00ff0877ac */ /* 0x000e2c0008000a00 */
.L_x_5:
[----:B-1----:R-:W1:Y:S01]  /*0110*/  LDC.64 R2, c[0x0][0x388] ;  /* 0x0000e200ff027b82 */ /* 0x002e620000000a00 */
[----:B--23--:R-:W-:-:S05]  /*0120*/  SHF.L.U32 R9, R5, 0x1, RZ ;  /* 0x0000000105097819 */ /* 0x00cfca00000006ff */
[----:B-1----:R-:W-:-:S05]  /*0130*/  IMAD.WIDE.U32 R8, R9, 0x4, R2 ;  /* 0x0000000409087825 */ /* 0x002fca00078e0002 */
[----:B0-----:R-:W2:Y:S01]  /*0140*/  LDG.E R3, desc[UR8][R8.64] ;  /* 0x0000000808037981 */ /* 0x001ea2000c1e1900 */
[----:B------:R-:W-:Y:S01]  /*0150*/  BSSY.RECONVERGENT B0, `(.L_x_0) ;  /* 0x000011b000007945 */ /* 0x000fe20003800200 */
[----:B--2---:R-:W-:-:S13]  /*0160*/  ISETP.NE.AND P0, PT, R3, R0, PT ;  /* 0x000000000300720c */ /* 0x004fda0003f05270 */
[----:B-----5:R-:W-:Y:S05]  /*0170*/  @P0 BRA `(.L_x_1) ;  /* 0x0000001000600947 */ /* 0x020fea0003800000 */
[----:B------:R0:W5:Y:S01]  /*0180*/  LDG.E R7, desc[UR8][R8.64+0x4] ;  /* 0x0000040808077981 */ /* 0x000162000c1e1900 */
[----:B------:R-:W1:Y:S01]  /*0190*/  LDCU UR4, c[0x0][0x3c0] ;  /* 0x00007800ff0477ac */ /* 0x000e620008000800 */
[----:B------:R-:W2:Y:S01]  /*01a0*/  LDC.64 R2, c[0x0][0x380] ;  /* 0x0000e000ff027b82 */ /* 0x000ea20000000a00 */
[----:B------:R-:W-:Y:S01]  /*01b0*/  IMAD.MOV.U32 R12, RZ, RZ, RZ ;  /* 0x000000ffff0c7224 */ /* 0x000fe200078e00ff */
[----:B-1----:R-:W-:Y:S01]  /*01c0*/  UISETP.GE.U32.AND UP0, UPT, UR4, 0x4, UPT ;  /* 0x000000040400788c */ /* 0x002fe2000bf06070 */
[----:B--2---:R-:W-:-:S08]  /*01d0*/  IMAD.WIDE.U32 R2, R5, 0x4, R2 ;  /* 0x0000000405027825 */ /* 0x004fd000078e0002 */
[----:B0-----:R-:W-:Y:S05]  /*01e0*/  BRA.U !UP0, `(.L_x_2) ;  /* 0x0000000d08047547 */ /* 0x001fea000b800000 */
[----:B------:R-:W0:Y:S01]  /*01f0*/  LDC.64 R10, c[0x0][0x398] ;  /* 0x0000e600ff0a7b82 */ /* 0x000e220000000a00 */
[----:B------:R-:W1:Y:S07]  /*0200*/  LDCU.128 UR4, c[0x0][0x390] ;  /* 0x00007200ff0477ac */ /* 0x000e6e0008000c00 */
[----:B------:R-:W2:Y:S08]  /*0210*/  LDC.64 R12, c[0x0][0x3a0] ;  /* 0x0000e800ff0c7b82 */ /* 0x000eb00000000a00 */
[----:B------:R-:W3:Y:S01]  /*0220*/  LDC.64 R14, c[0x0][0x3a8] ;  /* 0x0000ea00ff0e7b82 */ /* 0x000ee20000000a00 */
[----:B0-----:R-:W4:Y:S01]  /*0230*/  LDG.E R10, desc[UR8][R10.64+0x4] ;  /* 0x000004080a0a7981 */ /* 0x001f22000c1e1900 */
[----:B-1----:R-:W-:-:S04]  /*0240*/  UIADD3 UR4, UP0, UPT, UR4, 0x8, URZ ;  /* 0x0000000804047890 */ /* 0x002fc8000ff1e0ff */
[----:B------:R-:W-:Y:S02]  /*0250*/  UIADD3.X UR5, UPT, UPT, URZ, UR5, URZ, UP0, !UPT ;  /* 0x00000005ff057290 */ /* 0x000fe400087fe4ff */
[----:B------:R-:W-:-:S04]  /*0260*/  MOV R8, UR4 ;  /* 0x0000000400087c02 */ /* 0x000fc80008000f00 */
[----:B------:R-:W-:Y:S01]  /*0270*/  IMAD.U32 R9, RZ, RZ, UR5 ;  /* 0x00000005ff097e24 */ /* 0x000fe2000f8e00ff */
[----:B----45:R-:W-:-:S13]  /*0280*/  ISETP.NE.AND P0, PT, R10, R7, PT ;  /* 0x000000070a00720c */ /* 0x030fda0003f05270 */
[----:B------:R-:W4:Y:S04]  /*0290*/  @!P0 LDG.E R17, desc[UR8][R2.64] ;  /* 0x0000000802118981 */ /* 0x000f28000c1e1900 */
[----:B------:R-:W3:Y:S01]  /*02a0*/  @!P0 LDG.E R18, desc[UR8][R8.64+-0x8] ;  /* 0xfffff80808128981 */ /* 0x000ee2000c1e1900 */
[----:B--2---:R-:W-:-:S05]  /*02b0*/  @!P0 IMAD.WIDE R12, R6, 0x4, R12 ;  /* 0x00000004060c8825 */ /* 0x004fca00078e020c */
[----:B------:R-:W2:Y:S01]  /*02c0*/  @!P0 LDG.E R20, desc[UR8][R12.64] ;  /* 0x000000080c148981 */ /* 0x000ea2000c1e1900 */
[----:B------:R-:W-:Y:S01]  /*02d0*/  UIADD3 UR6, UP0, UPT, UR6, 0x10, URZ ;  /* 0x0000001006067890 */ /* 0x000fe2000ff1e0ff */
[----:B------:R-:W-:-:S03]  /*02e0*/  @!P0 IMAD.SHL.U32 R19, R6, 0x2, RZ ;  /* 0x0000000206138824 */ /* 0x000fc600078e00ff */
[----:B------:R-:W-:-:S06]  /*02f0*/  UIADD3.X UR7, UPT, UPT, URZ, UR7, URZ, UP0, !UPT ;  /* 0x00000007ff077290 */ /* 0x000fcc00087fe4ff */
[----:B------:R-:W-:Y:S01]  /*0300*/  IMAD.U32 R11, RZ, RZ, UR7 ;  /* 0x00000007ff0b7e24 */ /* 0x000fe2000f8e00ff */
[----:B----4-:R-:W-:Y:S02]  /*0310*/  @!P0 F2FP.BF16.F32.PACK_AB R17, RZ, R17 ;  /* 0x00000011ff11823e */ /* 0x010fe400000010ff */
[----:B---3--:R-:W-:-:S05]  /*0320*/  @!P0 F2FP.BF16.F32.PACK_AB R18, RZ, R18 ;  /* 0x00000012ff12823e */ /* 0x008fca00000010ff */
[----:B------:R-:W-:Y:S02]  /*0330*/  @!P0 HMUL2.BF16_V2 R10, R17.H0_H0, R18.H0_H0 ;  /* 0x20000012110a8232 */ /* 0x000fe40000200800 */
[----:B------:R-:W-:-:S03]  /*0340*/  @!P0 IMAD.WIDE R18, R19, 0x4, R14 ;  /* 0x0000000413128825 */ /* 0x000fc600078e020e */
[----:B------:R-:W-:Y:S02]  /*0350*/  @!P0 SHF.L.U32 R17, R10, 0x10, RZ ;  /* 0x000000100a118819 */ /* 0x000fe400000006ff */
[----:B------:R-:W-:-:S03]  /*0360*/  MOV R10, UR6 ;  /* 0x00000006000a7c02 */ /* 0x000fc60008000f00 */
[----:B--2---:R-:W-:-:S05]  /*0370*/  @!P0 FADD R17, R17, R20 ;  /* 0x0000001411118221 */ /* 0x004fca0000000000 */
[----:B------:R0:W-:Y:S04]  /*0380*/  @!P0 STG.E desc[UR8][R12.64], R17 ;  /* 0x000000110c008986 */ /* 0x0001e8000c101908 */
[----:B------:R-:W-:Y:S04]  /*0390*/  @!P0 STG.E desc[UR8][R18.64], R0 ;  /* 0x0000000012008986 */ /* 0x000fe8000c101908 */
[----:B------:R-:W2:Y:S01]  /*03a0*/  @!P0 LDG.E R21, desc[UR8][R10.64+-0x10] ;  /* 0xfffff0080a158981 */ /* 0x000ea2000c1e1900 */
[----:B------:R-:W-:Y:S01]  /*03b0*/  @!P0 IADD3 R6, PT, PT, R6, 0x1, RZ ;  /* 0x0000000106068810 */ /* 0x000fe20007ffe0ff */
[----:B0-----:R-:W0:Y:S02]  /*03c0*/  LDC.64 R12, c[0x0][0x3a8] ;  /* 0x0000ea00ff0c7b82 */ /* 0x001e240000000a00 */
[----:B--2---:R1:W-:Y:S04]  /*03d0*/  @!P0 STG.E desc[UR8][R18.64+0x4], R21 ;  /* 0x0000041512008986 */ /* 0x0043e8000c101908 */
[----:B------:R-:W2:Y:S02]  /*03e0*/  LDG.E R14, desc[UR8][R10.64+-0x4] ;  /* 0xfffffc080a0e7981 */ /* 0x000ea4000c1e1900 */
[----:B--2---:R-:W-:-:S02]  /*03f0*/  ISETP.NE.AND P1, PT, R14, R7, PT ;  /* 0x000000070e00720c */ /* 0x004fc40003f25270 */
[----:B------:R-:W2:Y:S11]  /*0400*/  LDC.64 R14, c[0x0][0x3a0] ;  /* 0x0000e800ff0e7b82 */ /* 0x000eb60000000a00 */
[----:B------:R-:W3:Y:S04]  /*0410*/  @!P1 LDG.E R20, desc[UR8][R2.64] ;  /* 0x0000000802149981 */ /* 0x000ee8000c1e1900 */
[----:B------:R-:W4:Y:S01]  /*0420*/  @!P1 LDG.E R22, desc[UR8][R8.64+-0x4] ;  /* 0xfffffc0808169981 */ /* 0x000f22000c1e1900 */
[----:B--2---:R-:W-:-:S05]  /*0430*/  @!P1 IMAD.WIDE R14, R6, 0x4, R14 ;  /* 0x00000004060e9825 */ /* 0x004fca00078e020e */
[----:B------:R-:W2:Y:S01]  /*0440*/  @!P1 LDG.E R24, desc[UR8][R14.64] ;  /* 0x000000080e189981 */ /* 0x000ea2000c1e1900 */
[----:B-1----:R-:W-:-:S05]  /*0450*/  @!P1 SHF.L.U32 R19, R6, 0x1, RZ ;  /* 0x0000000106139819 */ /* 0x002fca00000006ff */
[----:B0-----:R-:W-:Y:S01]  /*0460*/  @!P1 IMAD.WIDE R18, R19, 0x4, R12 ;  /* 0x0000000413129825 */ /* 0x001fe200078e020c */
[----:B---3--:R-:W-:Y:S02]  /*0470*/  @!P1 F2FP.BF16.F32.PACK_AB R20, RZ, R20 ;  /* 0x00000014ff14923e */ /* 0x008fe400000010ff */
[----:B----4-:R-:W-:-:S05]  /*0480*/  @!P1 F2FP.BF16.F32.PACK_AB R22, RZ, R22 ;  /* 0x00000016ff16923e */ /* 0x010fca00000010ff */
[----:B------:R-:W-:-:S05]  /*0490*/  @!P1 HMUL2.BF16_V2 R17, R20.H0_H0, R22.H0_H0 ;  /* 0x2000001614119232 */ /* 0x000fca0000200800 */
[----:B------:R-:W-:-:S04]  /*04a0*/  @!P1 IMAD.U32 R17, R17, 0x10000, RZ ;  /* 0x0001000011119824 */ /* 0x000fc800078e00ff */
[----:B--2---:R-:W-:-:S05]  /*04b0*/  @!P1 FADD R17, R17, R24 ;  /* 0x0000001811119221 */ /* 0x004fca0000000000 */
[----:B------:R0:W-:Y:S04]  /*04c0*/  @!P1 STG.E desc[UR8][R14.64], R17 ;  /* 0x000000110e009986 */ /* 0x0001e8000c101908 */
[----:B------:R-:W-:Y:S04]  /*04d0*/  @!P1 STG.E desc[UR8][R18.64], R0 ;  /* 0x0000000012009986 */ /* 0x000fe8000c101908 */
[----:B------:R-:W2:Y:S01]  /*04e0*/  @!P1 LDG.E R21, desc[UR8][R10.64+-0x8] ;  /* 0xfffff8080a159981 */ /* 0x000ea2000c1e1900 */
[----:B------:R-:W-:Y:S01]  /*04f0*/  @!P1 VIADD R6, R6, 0x1 ;  /* 0x0000000106069836 */ /* 0x000fe20000000000 */
        /* <DEDUP_REMOVED lines=9> */
[----:B-1----:R-:W-:-:S04]  /*0590*/  @!P0 IMAD.SHL.U32 R19, R6, 0x2, RZ ;  /* 0x0000000206138824 */ /* 0x002fc800078e00ff */
[----:B0-----:R-:W-:Y:S01]  /*05a0*/  @!P0 IMAD.WIDE R18, R19, 0x4, R14 ;  /* 0x0000000413128825 */ /* 0x001fe200078e020e */
[----:B---3--:R-:W-:Y:S02]  /*05b0*/  @!P0 F2FP.BF16.F32.PACK_AB R20, RZ, R20 ;  /* 0x00000014ff14823e */ /* 0x008fe400000010ff */
[----:B----4-:R-:W-:-:S05]  /*05c0*/  @!P0 F2FP.BF16.F32.PACK_AB R22, RZ, R22 ;  /* 0x00000016ff16823e */ /* 0x010fca00000010ff */
[----:B------:R-:W-:-:S05]  /*05d0*/  @!P0 HMUL2.BF16_V2 R17, R20.H0_H0, R22.H0_H0 ;  /* 0x2000001614118232 */ /* 0x000fca0000200800 */
[----:B------:R-:W-:-:S05]  /*05e0*/  @!P0 SHF.L.U32 R17, R17, 0x10, RZ ;  /* 0x0000001011118819 */ /* 0x000fca00000006ff */
[----:B--2---:R-:W-:-:S05]  /*05f0*/  @!P0 FADD R17, R17, R24 ;  /* 0x0000001811118221 */ /* 0x004fca0000000000 */
[----:B------:R0:W-:Y:S04]  /*0600*/  @!P0 STG.E desc[UR8][R12.64], R17 ;  /* 0x000000110c008986 */ /* 0x0001e8000c101908 */
[----:B------:R1:W-:Y:S04]  /*0610*/  @!P0 STG.E desc[UR8][R18.64], R0 ;  /* 0x0000000012008986 */ /* 0x0003e8000c101908 */
        /* <DEDUP_REMOVED lines=11> */
[----:B---3--:R-:W-:Y:S02]  /*06d0*/  @!P1 F2FP.BF16.F32.PACK_AB R9, RZ, R8 ;  /* 0x00000008ff09923e */ /* 0x008fe400000010ff */
[----:B----4-:R-:W-:-:S05]  /*06e0*/  @!P1 F2FP.BF16.F32.PACK_AB R20, RZ, R20 ;  /* 0x00000014ff14923e */ /* 0x010fca00000010ff */
[----:B------:R-:W-:-:S05]  /*06f0*/  @!P1 HMUL2.BF16_V2 R9, R20.H0_H0, R9.H0_H0 ;  /* 0x2000000914099232 */ /* 0x000fca0000200800 */
[----:B------:R-:W-:Y:S02]  /*0700*/  @!P1 PRMT R17, R9, 0x7610, R17 ;  /* 0x0000761009119816 */ /* 0x000fe40000000011 */
[----:B------:R-:W-:-:S03]  /*0710*/  @!P1 SHF.L.U32 R9, R6, 0x1, RZ ;  /* 0x0000000106099819 */ /* 0x000fc600000006ff */
[----:B------:R-:W-:Y:S02]  /*0720*/  @!P1 IMAD.U32 R17, R17, 0x10000, RZ ;  /* 0x0001000011119824 */ /* 0x000fe400078e00ff */
[----:B0-----:R-:W-:-:S04]  /*0730*/  @!P1 IMAD.WIDE R8, R9, 0x4, R12 ;  /* 0x0000000409089825 */ /* 0x001fc800078e020c */
[----:B--2---:R-:W-:-:S05]  /*0740*/  @!P1 FADD R17, R17, R22 ;  /* 0x0000001611119221 */ /* 0x004fca0000000000 */
[----:B------:R1:W-:Y:S04]  /*0750*/  @!P1 STG.E desc[UR8][R14.64], R17 ;  /* 0x000000110e009986 */ /* 0x0003e8000c101908 */
[----:B------:R1:W-:Y:S04]  /*0760*/  @!P1 STG.E desc[UR8][R8.64], R0 ;  /* 0x0000000008009986 */ /* 0x0003e8000c101908 */
[----:B------:R-:W2:Y:S01]  /*0770*/  @!P1 LDG.E R11, desc[UR8][R10.64+0x8] ;  /* 0x000008080a0b9981 */ /* 0x000ea2000c1e1900 */
[----:B------:R-:W-:Y:S01]  /*0780*/  IADD3 R13, PT, PT, -R4, 0x4, RZ ;  /* 0x00000004040d7810 */ /* 0x000fe20007ffe1ff */
[----:B------:R-:W-:Y:S01]  /*0790*/  UIADD3 UR6, UP0, UPT, UR6, 0x20, URZ ;  /* 0x0000002006067890 */ /* 0x000fe2000ff1e0ff */
[----:B------:R-:W-:Y:S01]  /*07a0*/  IMAD.MOV.U32 R12, RZ, RZ, R4 ;  /* 0x000000ffff0c7224 */ /* 0x000fe200078e0004 */
[----:B------:R-:W-:Y:S01]  /*07b0*/  UIADD3 UR4, UP1, UPT, UR4, 0x10, URZ ;  /* 0x0000001004047890 */ /* 0x000fe2000ff3e0ff */
[----:B------:R-:W-:Y:S01]  /*07c0*/  ISETP.NE.AND P0, PT, R13, RZ, PT ;  /* 0x000000ff0d00720c */ /* 0x000fe20003f05270 */
[----:B------:R-:W-:Y:S01]  /*07d0*/  UIADD3.X UR7, UPT, UPT, URZ, UR7, URZ, UP0, !UPT ;  /* 0x00000007ff077290 */ /* 0x000fe200087fe4ff */
[----:B------:R-:W-:Y:S01]  /*07e0*/  @!P1 IADD3 R6, PT, PT, R6, 0x1, RZ ;  /* 0x0000000106069810 */ /* 0x000fe20007ffe0ff */
[----:B------:R-:W-:Y:S01]  /*07f0*/  UIADD3.X UR5, UPT, UPT, URZ, UR5, URZ, UP1, !UPT ;  /* 0x00000005ff057290 */ /* 0x000fe20008ffe4ff */
[----:B--2---:R1:W-:Y:S09]  /*0800*/  @!P1 STG.E desc[UR8][R8.64+0x4], R11 ;  /* 0x0000040b08009986 */ /* 0x0043f2000c101908 */
[----:B------:R-:W-:Y:S05]  /*0810*/  @!P0 BRA `(.L_x_2) ;  /* 0x0000000400788947 */ /* 0x000fea0003800000 */
[----:B------:R-:W-:Y:S01]  /*0820*/  IMAD.MOV.U32 R12, RZ, RZ, R13 ;  /* 0x000000ffff0c7224 */ /* 0x000fe200078e000d */
[----:B------:R-:W-:Y:S01]  /*0830*/  MOV R10, UR6 ;  /* 0x00000006000a7c02 */ /* 0x000fe20008000f00 */
[----:B-1----:R-:W-:Y:S01]  /*0840*/  IMAD.U32 R11, RZ, RZ, UR7 ;  /* 0x00000007ff0b7e24 */ /* 0x002fe2000f8e00ff */
[----:B------:R-:W-:Y:S01]  /*0850*/  MOV R20, UR4 ;  /* 0x0000000400147c02 */ /* 0x000fe20008000f00 */
[----:B------:R-:W-:-:S07]  /*0860*/  IMAD.U32 R9, RZ, RZ, UR5 ;  /* 0x00000005ff097e24 */ /* 0x000fce000f8e00ff */
.L_x_3:
[----:B------:R-:W2:Y:S01]  /*0870*/  LDG.E R8, desc[UR8][R10.64+-0xc] ;  /* 0xfffff4080a087981 */ /* 0x000ea2000c1e1900 */
[----:B0-----:R-:W0:Y:S08]  /*0880*/  LDC.64 R18, c[0x0][0x3a0] ;  /* 0x0000e800ff127b82 */ /* 0x001e300000000a00 */
[----:B------:R-:W1:Y:S01]  /*0890*/  LDC.64 R14, c[0x0][0x3a8] ;  /* 0x0000ea00ff0e7b82 */ /* 0x000e620000000a00 */
[----:B--2---:R-:W-:-:S02]  /*08a0*/  ISETP.NE.AND P0, PT, R8, R7, PT ;  /* 0x000000070800720c */ /* 0x004fc40003f05270 */
[----:B------:R-:W-:-:S11]  /*08b0*/  MOV R8, R20 ;  /* 0x0000001400087202 */ /* 0x000fd60000000f00 */
[----:B------:R-:W2:Y:S04]  /*08c0*/  @!P0 LDG.E R13, desc[UR8][R2.64] ;  /* 0x00000008020d8981 */ /* 0x000ea8000c1e1900 */
[----:B------:R-:W3:Y:S01]  /*08d0*/  @!P0 LDG.E R17, desc[UR8][R8.64+-0x8] ;  /* 0xfffff80808118981 */ /* 0x000ee2000c1e1900 */
[----:B0-----:R-:W-:-:S05]  /*08e0*/  @!P0 IMAD.WIDE R18, R6, 0x4, R18 ;  /* 0x0000000406128825 */ /* 0x001fca00078e0212 */
[----:B------:R-:W4:Y:S01]  /*08f0*/  @!P0 LDG.E R20, desc[UR8][R18.64] ;  /* 0x0000000812148981 */ /* 0x000f22000c1e1900 */
[----:B------:R-:W-:Y:S02]  /*0900*/  @!P0 SHF.L.U32 R21, R6, 0x1, RZ ;  /* 0x0000000106158819 */ /* 0x000fe400000006ff */
[----:B--2---:R-:W-:Y:S02]  /*0910*/  @!P0 F2FP.BF16.F32.PACK_AB R13, RZ, R13 ;  /* 0x0000000dff0d823e */ /* 0x004fe400000010ff */
[----:B---3--:R-:W-:-:S05]  /*0920*/  @!P0 F2FP.BF16.F32.PACK_AB R17, RZ, R17 ;  /* 0x00000011ff11823e */ /* 0x008fca00000010ff */
[----:B------:R-:W-:-:S05]  /*0930*/  @!P0 HMUL2.BF16_V2 R13, R13.H0_H0, R17.H0_H0 ;  /* 0x200000110d0d8232 */ /* 0x000fca0000200800 */
[----:B------:R-:W-:-:S04]  /*0940*/  @!P0 IMAD.U32 R13, R13, 0x10000, RZ ;  /* 0x000100000d0d8824 */ /* 0x000fc800078e00ff */
[----:B----4-:R-:W-:Y:S01]  /*0950*/  @!P0 FADD R23, R13, R20 ;  /* 0x000000140d178221 */ /* 0x010fe20000000000 */
[----:B-1----:R-:W-:-:S04]  /*0960*/  @!P0 IMAD.WIDE R20, R21, 0x4, R14 ;  /* 0x0000000415148825 */ /* 0x002fc800078e020e */
        /* <DEDUP_REMOVED lines=55> */
[----:B------:R-:W-:Y:S02]  /*0ce0*/  @!P0 HMUL2.BF16_V2 R13, R13.H0_H0, R17.H0_H0 ;  /* 0x200000110d0d8232 */ /* 0x000fe40000200800 */
[----:B------:R-:W-:-:S03]  /*0cf0*/  @!P0 IMAD.SHL.U32 R17, R6, 0x2, RZ ;  /* 0x0000000206118824 */ /* 0x000fc600078e00ff */
[----:B------:R-:W-:Y:S01]  /*0d00*/  @!P0 SHF.L.U32 R13, R13, 0x10, RZ ;  /* 0x000000100d0d8819 */ /* 0x000fe200000006ff */
[----:B0-----:R-:W-:-:S04]  /*0d10*/  @!P0 IMAD.WIDE R18, R17, 0x4, R18 ;  /* 0x0000000411128825 */ /* 0x001fc800078e0212 */
[----:B--2---:R-:W-:-:S05]  /*0d20*/  @!P0 FADD R13, R13, R22 ;  /* 0x000000160d0d8221 */ /* 0x004fca0000000000 */
[----:B------:R0:W-:Y:S04]  /*0d30*/  @!P0 STG.E desc[UR8][R14.64], R13 ;  /* 0x0000000d0e008986 */ /* 0x0001e8000c101908 */
[----:B------:R0:W-:Y:S04]  /*0d40*/  @!P0 STG.E desc[UR8][R18.64], R0 ;  /* 0x0000000012008986 */ /* 0x0001e8000c101908 */
[----:B------:R2:W3:Y:S01]  /*0d50*/  @!P0 LDG.E R17, desc[UR8][R10.64+0x8] ;  /* 0x000008080a118981 */ /* 0x0004e2000c1e1900 */
[----:B------:R-:W-:Y:S01]  /*0d60*/  IADD3 R12, PT, PT, R12, 0x4, RZ ;  /* 0x000000040c0c7810 */ /* 0x000fe20007ffe0ff */
[----:B------:R-:W-:Y:S01]  /*0d70*/  @!P0 VIADD R6, R6, 0x1 ;  /* 0x0000000106068836 */ /* 0x000fe20000000000 */
[----:B-1----:R-:W-:-:S02]  /*0d80*/  IADD3 R20, P2, PT, R8, 0x10, RZ ;  /* 0x0000001008147810 */ /* 0x002fc40007f5e0ff */
[----:B------:R-:W-:Y:S02]  /*0d90*/  ISETP.NE.AND P3, PT, R12, RZ, PT ;  /* 0x000000ff0c00720c */ /* 0x000fe40003f65270 */
[----:B------:R-:W-:Y:S02]  /*0da0*/  IADD3.X R9, PT, PT, RZ, R9, RZ, P2, !PT ;  /* 0x00000009ff097210 */ /* 0x000fe400017fe4ff */
[----:B--2---:R-:W-:-:S05]  /*0db0*/  IADD3 R10, P1, PT, R10, 0x20, RZ ;  /* 0x000000200a0a7810 */ /* 0x004fca0007f3e0ff */
[----:B------:R-:W-:Y:S01]  /*0dc0*/  IMAD.X R11, RZ, RZ, R11, P1 ;  /* 0x000000ffff0b7224 */ /* 0x000fe200008e060b */
[----:B---3--:R0:W-:Y:S03]  /*0dd0*/  @!P0 STG.E desc[UR8][R18.64+0x4], R17 ;  /* 0x0000041112008986 */ /* 0x0081e6000c101908 */
[----:B------:R-:W-:Y:S05]  /*0de0*/  @P3 BRA `(.L_x_3) ;  /* 0xfffffff800a03947 */ /* 0x000fea000383ffff */
[----:B------:R-:W-:-:S07]  /*0df0*/  MOV R12, R4 ;  /* 0x00000004000c7202 */ /* 0x000fce0000000f00 */
.L_x_2:
[----:B------:R-:W-:-:S13]  /*0e00*/  ISETP.NE.AND P0, PT, R16, RZ, PT ;  /* 0x000000ff1000720c */ /* 0x000fda0003f05270 */
[----:B------:R-:W-:Y:S05]  /*0e10*/  @!P0 BRA `(.L_x_1) ;  /* 0x0000000400388947 */ /* 0x000fea0003800000 */
[----:B------:R-:W2:Y:S01]  /*0e20*/  LDCU UR4, c[0x0][0x3c0] ;  /* 0x00007800ff0477ac */ /* 0x000ea20008000800 */
[----:B------:R-:W-:Y:S01]  /*0e30*/  ISETP.NE.AND P0, PT, R16, 0x1, PT ;  /* 0x000000011000780c */ /* 0x000fe20003f05270 */
[----:B--2---:R-:W-:-:S12]  /*0e40*/  ULOP3.LUT UP0, URZ, UR4, 0x1, URZ, 0xc0, !UPT ;  /* 0x0000000104ff7892 */ /* 0x004fd8000f80c0ff */
[----:B------:R-:W-:Y:S05]  /*0e50*/  @!P0 BRA `(.L_x_4) ;  /* 0x0000000000bc8947 */ /* 0x000fea0003800000 */
[----:B-1----:R-:W1:Y:S01]  /*0e60*/  LDC.64 R8, c[0x0][0x398] ;  /* 0x0000e600ff087b82 */ /* 0x002e620000000a00 */
[----:B------:R-:W-:-:S07]  /*0e70*/  IMAD.SHL.U32 R11, R12, 0x2, RZ ;  /* 0x000000020c0b7824 */ /* 0x000fce00078e00ff */
[----:B0-----:R-:W0:Y:S01]  /*0e80*/  LDC.64 R18, c[0x0][0x3a8] ;  /* 0x0000ea00ff127b82 */ /* 0x001e220000000a00 */
[----:B-1----:R-:W-:-:S07]  /*0e90*/  IMAD.WIDE.U32 R8, R11, 0x4, R8 ;  /* 0x000000040b087825 */ /* 0x002fce00078e0008 */
[----:B------:R-:W1:Y:S01]  /*0ea0*/  LDC.64 R10, c[0x0][0x390] ;  /* 0x0000e400ff0a7b82 */ /* 0x000e620000000a00 */
[----:B------:R-:W2:Y:S01]  /*0eb0*/  LDG.E R14, desc[UR8][R8.64+0x4] ;  /* 0x00000408080e7981 */ /* 0x000ea2000c1e1900 */
[----:B-1----:R-:W-:Y:S01]  /*0ec0*/  IMAD.WIDE.U32 R10, R12, 0x4, R10 ;  /* 0x000000040c0a7825 */ /* 0x002fe200078e000a */
[----:B--2--5:R-:W-:-:S05]  /*0ed0*/  ISETP.NE.AND P0, PT, R14, R7, PT ;  /* 0x000000070e00720c */ /* 0x024fca0003f05270 */
[----:B------:R-:W1:Y:S08]  /*0ee0*/  LDC.64 R14, c[0x0][0x3a0] ;  /* 0x0000e800ff0e7b82 */ /* 0x000e700000000a00 */
[----:B------:R-:W2:Y:S04]  /*0ef0*/  @!P0 LDG.E R13, desc[UR8][R2.64] ;  /* 0x00000008020d8981 */ /* 0x000ea8000c1e1900 */
[----:B------:R-:W3:Y:S01]  /*0f00*/  @!P0 LDG.E R17, desc[UR8][R10.64] ;  /* 0x000000080a118981 */ /* 0x000ee2000c1e1900 */
[----:B-1----:R-:W-:-:S05]  /*0f10*/  @!P0 IMAD.WIDE R14, R6, 0x4, R14 ;  /* 0x00000004060e8825 */ /* 0x002fca00078e020e */
[----:B------:R-:W4:Y:S01]  /*0f20*/  @!P0 LDG.E R20, desc[UR8][R14.64] ;  /* 0x000000080e148981 */ /* 0x000f22000c1e1900 */
[----:B------:R-:W-:Y:S01]  /*0f30*/  @!P0 IMAD.SHL.U32 R21, R6, 0x2, RZ ;  /* 0x0000000206158824 */ /* 0x000fe200078e00ff */
[----:B--2---:R-:W-:Y:S02]  /*0f40*/  @!P0 F2FP.BF16.F32.PACK_AB R13, RZ, R13 ;  /* 0x0000000dff0d823e */ /* 0x004fe400000010ff */
[----:B---3--:R-:W-:-:S05]  /*0f50*/  @!P0 F2FP.BF16.F32.PACK_AB R17, RZ, R17 ;  /* 0x00000011ff11823e */ /* 0x008fca00000010ff */
[----:B------:R-:W-:-:S05]  /*0f60*/  @!P0 HMUL2.BF16_V2 R13, R13.H0_H0, R17.H0_H0 ;  /* 0x200000110d0d8232 */ /* 0x000fca0000200800 */
[----:B------:R-:W-:-:S05]  /*0f70*/  @!P0 SHF.L.U32 R13, R13, 0x10, RZ ;  /* 0x000000100d0d8819 */ /* 0x000fca00000006ff */
[----:B----4-:R-:W-:Y:S01]  /*0f80*/  @!P0 FADD R13, R13, R20 ;  /* 0x000000140d0d8221 */ /* 0x010fe20000000000 */
[----:B0-----:R-:W-:-:S04]  /*0f90*/  @!P0 IMAD.WIDE R20, R21, 0x4, R18 ;  /* 0x0000000415148825 */ /* 0x001fc800078e0212 */
[----:B------:R0:W-:Y:S04]  /*0fa0*/  @!P0 STG.E desc[UR8][R14.64], R13 ;  /* 0x0000000d0e008986 */ /* 0x0001e8000c101908 */
[----:B------:R2:W-:Y:S04]  /*0fb0*/  @!P0 STG.E desc[UR8][R20.64], R0 ;  /* 0x0000000014008986 */ /* 0x0005e8000c101908 */
[----:B------:R-:W3:Y:S01]  /*0fc0*/  @!P0 LDG.E R17, desc[UR8][R8.64] ;  /* 0x0000000808118981 */ /* 0x000ee2000c1e1900 */
[----:B------:R-:W-:Y:S01]  /*0fd0*/  @!P0 IADD3 R6, PT, PT, R6, 0x1, RZ ;  /* 0x0000000106068810 */ /* 0x000fe20007ffe0ff */
[----:B0-----:R-:W0:Y:S02]  /*0fe0*/  LDC.64 R14, c[0x0][0x3a8] ;  /* 0x0000ea00ff0e7b82 */ /* 0x001e240000000a00 */
[----:B---3--:R2:W-:Y:S04]  /*0ff0*/  @!P0 STG.E desc[UR8][R20.64+0x4], R17 ;  /* 0x0000041114008986 */ /* 0x0085e8000c101908 */
[----:B------:R-:W3:Y:S02]  /*1000*/  LDG.E R18, desc[UR8][R8.64+0xc] ;  /* 0x00000c0808127981 */ /* 0x000ee4000c1e1900 */
[----:B---3--:R-:W-:-:S02]  /*1010*/  ISETP.NE.AND P1, PT, R18, R7, PT ;  /* 0x000000071200720c */ /* 0x008fc40003f25270 */
[----:B------:R-:W1:Y:S11]  /*1020*/  LDC.64 R18, c[0x0][0x3a0] ;  /* 0x0000e800ff127b82 */ /* 0x000e760000000a00 */
[----:B------:R-:W3:Y:S04]  /*1030*/  @!P1 LDG.E R10, desc[UR8][R10.64+0x4] ;  /* 0x000004080a0a9981 */ /* 0x000ee8000c1e1900 */
[----:B------:R-:W4:Y:S01]  /*1040*/  @!P1 LDG.E R22, desc[UR8][R2.64] ;  /* 0x0000000802169981 */ /* 0x000f22000c1e1900 */
[----:B-1----:R-:W-:-:S05]  /*1050*/  @!P1 IMAD.WIDE R18, R6, 0x4, R18 ;  /* 0x0000000406129825 */ /* 0x002fca00078e0212 */
        /* <DEDUP_REMOVED lines=11> */
[----:B------:R-:W3:Y:S01]  /*1110*/  @!P1 LDG.E R9, desc[UR8][R8.64+0x8] ;  /* 0x0000080808099981 */ /* 0x000ee2000c1e1900 */
[----:B------:R-:W-:Y:S01]  /*1120*/  VIADD R12, R12, 0x2 ;  /* 0x000000020c0c7836 */ /* 0x000fe20000000000 */
[----:B------:R-:W-:-:S02]  /*1130*/  @!P1 IADD3 R6, PT, PT, R6, 0x1, RZ ;  /* 0x0000000106069810 */ /* 0x000fc40007ffe0ff */
[----:B---3--:R2:W-:Y:S05]  /*1140*/  @!P1 STG.E desc[UR8][R14.64+0x4], R9 ;  /* 0x000004090e009986 */ /* 0x0085ea000c101908 */
.L_x_4:
[----:B------:R-:W-:Y:S05]  /*1150*/  BRA.U !UP0, `(.L_x_1) ;  /* 0x0000000108687547 */ /* 0x000fea000b800000 */
[----:B-12---:R-:W1:Y:S01]  /*1160*/  LDC.64 R8, c[0x0][0x398] ;  /* 0x0000e600ff087b82 */ /* 0x006e620000000a00 */
[----:B------:R-:W-:-:S04]  /*1170*/  IMAD.SHL.U32 R11, R12, 0x2, RZ ;  /* 0x000000020c0b7824 */ /* 0x000fc800078e00ff */
[----:B-1----:R-:W-:-:S05]  /*1180*/  IMAD.WIDE.U32 R8, R11, 0x4, R8 ;  /* 0x000000040b087825 */ /* 0x002fca00078e0008 */
[----:B------:R-:W2:Y:S02]  /*1190*/  LDG.E R10, desc[UR8][R8.64+0x4] ;  /* 0x00000408080a7981 */ /* 0x000ea4000c1e1900 */
[----:B--2--5:R-:W-:-:S13]  /*11a0*/  ISETP.NE.AND P0, PT, R10, R7, PT ;  /* 0x000000070a00720c */ /* 0x024fda0003f05270 */
[----:B------:R-:W-:Y:S05]  /*11b0*/  @P0 BRA `(.L_x_1) ;  /* 0x0000000000500947 */ /* 0x000fea0003800000 */
[----:B0-----:R-:W0:Y:S01]  /*11c0*/  LDC.64 R14, c[0x0][0x390] ;  /* 0x0000e400ff0e7b82 */ /* 0x001e220000000a00 */
[----:B------:R-:W2:Y:S07]  /*11d0*/  LDG.E R2, desc[UR8][R2.64] ;  /* 0x0000000802027981 */ /* 0x000eae000c1e1900 */
[----:B------:R-:W1:Y:S01]  /*11e0*/  LDC.64 R10, c[0x0][0x3a0] ;  /* 0x0000e800ff0a7b82 */ /* 0x000e620000000a00 */
[----:B0-----:R-:W-:-:S07]  /*11f0*/  IMAD.WIDE.U32 R14, R12, 0x4, R14 ;  /* 0x000000040c0e7825 */ /* 0x001fce00078e000e */
[----:B------:R-:W0:Y:S01]  /*1200*/  LDC.64 R12, c[0x0][0x3a8] ;  /* 0x0000ea00ff0c7b82 */ /* 0x000e220000000a00 */
[----:B------:R-:W2:Y:S01]  /*1210*/  LDG.E R15, desc[UR8][R14.64] ;  /* 0x000000080e0f7981 */ /* 0x000ea2000c1e1900 */
[----:B-1----:R-:W-:-:S05]  /*1220*/  IMAD.WIDE R10, R6, 0x4, R10 ;  /* 0x00000004060a7825 */ /* 0x002fca00078e020a */
[----:B------:R-:W3:Y:S01]  /*1230*/  LDG.E R18, desc[UR8][R10.64] ;  /* 0x000000080a127981 */ /* 0x000ee2000c1e1900 */
[----:B------:R-:W-:-:S04]  /*1240*/  IMAD.SHL.U32 R17, R6, 0x2, RZ ;  /* 0x0000000206117824 */ /* 0x000fc800078e00ff */
[----:B0-----:R-:W-:Y:S01]  /*1250*/  IMAD.WIDE R12, R17, 0x4, R12 ;  /* 0x00000004110c7825 */ /* 0x001fe200078e020c */
[----:B--2---:R-:W-:-:S05]  /*1260*/  F2FP.BF16.F32.PACK_AB R3, R15, R2 ;  /* 0x000000020f03723e */ /* 0x004fca00000010ff */
[----:B------:R-:W-:-:S05]  /*1270*/  HMUL2.BF16_V2 R3, R3.H0_H0, R3.H1_H1 ;  /* 0x3000000303037232 */ /* 0x000fca0000200800 */
[----:B------:R-:W-:-:S04]  /*1280*/  PRMT R7, R3, 0x7610, R7 ;  /* 0x0000761003077816 */ /* 0x000fc80000000007 */
[----:B------:R-:W-:-:S05]  /*1290*/  SHF.L.U32 R7, R7, 0x10, RZ ;  /* 0x0000001007077819 */ /* 0x000fca00000006ff */
[----:B---3--:R-:W-:-:S05]  /*12a0*/  FADD R7, R7, R18 ;  /* 0x0000001207077221 */ /* 0x008fca0000000000 */
[----:B------:R3:W-:Y:S04]  /*12b0*/  STG.E desc[UR8][R10.64], R7 ;  /* 0x000000070a007986 */ /* 0x0007e8000c101908 */
[----:B------:R3:W-:Y:S04]  /*12c0*/  STG.E desc[UR8][R12.64], R0 ;  /* 0x000000000c007986 */ /* 0x0007e8000c101908 */
[----:B------:R-:W2:Y:S01]  /*12d0*/  LDG.E R9, desc[UR8][R8.64] ;  /* 0x0000000808097981 */ /* 0x000ea2000c1e1900 */
[----:B------:R-:W-:-:S03]  /*12e0*/  IADD3 R6, PT, PT, R6, 0x1, RZ ;  /* 0x0000000106067810 */ /* 0x000fc60007ffe0ff */
[----:B--2---:R3:W-:Y:S04]  /*12f0*/  STG.E desc[UR8][R12.64+0x4], R9 ;  /* 0x000004090c007986 */ /* 0x0047e8000c101908 */
.L_x_1:
[----:B------:R-:W-:Y:S05]  /*1300*/  BSYNC.RECONVERGENT B0 ;  /* 0x0000000000007941 */ /* 0x000fea0003800200 */
.L_x_0:
[----:B------:R-:W4:Y:S01]  /*1310*/  LDCU UR4, c[0x0][0x3bc] ;  /* 0x00007780ff0477ac */ /* 0x000f220008000800 */
[----:B------:R-:W-:-:S04]  /*1320*/  IADD3 R5, PT, PT, R5, 0x1, RZ ;  /* 0x0000000105057810 */ /* 0x000fc80007ffe0ff */
[----:B----4-:R-:W-:-:S13]  /*1330*/  ISETP.NE.AND P0, PT, R5, UR4, PT ;  /* 0x0000000405007c0c */ /* 0x010fda000bf05270 */
[----:B------:R-:W-:Y:S05]  /*1340*/  @!P0 EXIT ;  /* 0x000000000000894d */ /* 0x000fea0003800000 */
[----:B------:R-:W-:Y:S05]  /*1350*/  BRA `(.L_x_5) ;  /* 0xffffffec006c7947 */ /* 0x000fea000383ffff */
.L_x_6:
[----:B------:R-:W-:-:S00]  /*1360*/  BRA `(.L_x_6) ;  /* 0xfffffffc00fc7947 */ /* 0x000fc0000383ffff */
[----:B------:R-:W-:-:S00]  /*1370*/  NOP ;  /* 0x0000000000007918 */ /* 0x000fc00000000000 */
        /* <DEDUP_REMOVED lines=8> */
.L_x_7:


//--------------------- .nv.shared.reserved.0     --------------------------
	.section	.nv.shared.reserved.0,"aw",@nobits
	.weak		__nv_reservedSMEM_offset_0_alias
	.size		__nv_reservedSMEM_offset_0_alias, 0, 64
	.other		__nv_reservedSMEM_offset_0_alias,@"STO_CUDA_RESERVED_SHARED STV_DEFAULT"
__nv_reservedSMEM_offset_0_alias:
	.zero		0
	.zero		64


//--------------------- .nv.constant0._Z25sparse_matmul_kernel_bf16PKfPKiS0_S2_PfPiiiiii --------------------------
	.section	.nv.constant0._Z25sparse_matmul_kernel_bf16PKfPKiS0_S2_PfPiiiiii,"a",@progbits
	.sectionflags	@""
	.align	4
.nv.constant0._Z25sparse_matmul_kernel_bf16PKfPKiS0_S2_PfPiiiiii:
	.zero		964


//--------------------- SYMBOLS --------------------------

	.type		.nv.reservedSmem.offset0,@object
	.size		.nv.reservedSmem.offset0,0x4
